//
// Generated by NVIDIA NVVM Compiler
//
// Compiler Build ID: CL-36424714
// Cuda compilation tools, release 13.0, V13.0.88
// Based on NVVM 20.0.0
//

.version 9.0
.target sm_100
.address_size 64

	// .globl	_Z18mapToBooleanKernelPiPKii
.extern .shared .align 16 .b8 temp[];

.visible .entry _Z18mapToBooleanKernelPiPKii(
	.param .u64 .ptr .align 1 _Z18mapToBooleanKernelPiPKii_param_0,
	.param .u64 .ptr .align 1 _Z18mapToBooleanKernelPiPKii_param_1,
	.param .u32 _Z18mapToBooleanKernelPiPKii_param_2
)
{
	.reg .pred 	%p<3>;
	.reg .b32 	%r<8>;
	.reg .b64 	%rd<8>;

	ld.param.u64 	%rd1, [_Z18mapToBooleanKernelPiPKii_param_0];
	ld.param.u64 	%rd2, [_Z18mapToBooleanKernelPiPKii_param_1];
	ld.param.u32 	%r2, [_Z18mapToBooleanKernelPiPKii_param_2];
	mov.u32 	%r3, %tid.x;
	mov.u32 	%r4, %ctaid.x;
	mov.u32 	%r5, %ntid.x;
	mad.lo.s32 	%r1, %r4, %r5, %r3;
	setp.ge.s32 	%p1, %r1, %r2;
	@%p1 bra 	$L__BB0_2;
	cvta.to.global.u64 	%rd3, %rd2;
	cvta.to.global.u64 	%rd4, %rd1;
	mul.wide.s32 	%rd5, %r1, 4;
	add.s64 	%rd6, %rd3, %rd5;
	ld.global.u32 	%r6, [%rd6];
	setp.ne.s32 	%p2, %r6, 0;
	selp.u32 	%r7, 1, 0, %p2;
	add.s64 	%rd7, %rd4, %rd5;
	st.global.u32 	[%rd7], %r7;
$L__BB0_2:
	ret;

}
	// .globl	_Z13scatterKernelPiPKiS1_S1_i
.visible .entry _Z13scatterKernelPiPKiS1_S1_i(
	.param .u64 .ptr .align 1 _Z13scatterKernelPiPKiS1_S1_i_param_0,
	.param .u64 .ptr .align 1 _Z13scatterKernelPiPKiS1_S1_i_param_1,
	.param .u64 .ptr .align 1 _Z13scatterKernelPiPKiS1_S1_i_param_2,
	.param .u64 .ptr .align 1 _Z13scatterKernelPiPKiS1_S1_i_param_3,
	.param .u32 _Z13scatterKernelPiPKiS1_S1_i_param_4
)
{
	.reg .pred 	%p<3>;
	.reg .b32 	%r<9>;
	.reg .b64 	%rd<16>;

	ld.param.u64 	%rd1, [_Z13scatterKernelPiPKiS1_S1_i_param_0];
	ld.param.u64 	%rd2, [_Z13scatterKernelPiPKiS1_S1_i_param_1];
	ld.param.u64 	%rd3, [_Z13scatterKernelPiPKiS1_S1_i_param_2];
	ld.param.u64 	%rd4, [_Z13scatterKernelPiPKiS1_S1_i_param_3];
	ld.param.u32 	%r2, [_Z13scatterKernelPiPKiS1_S1_i_param_4];
	mov.u32 	%r3, %tid.x;
	mov.u32 	%r4, %ctaid.x;
	mov.u32 	%r5, %ntid.x;
	mad.lo.s32 	%r1, %r4, %r5, %r3;
	setp.ge.s32 	%p1, %r1, %r2;
	@%p1 bra 	$L__BB1_3;
	cvta.to.global.u64 	%rd5, %rd3;
	mul.wide.s32 	%rd6, %r1, 4;
	add.s64 	%rd7, %rd5, %rd6;
	ld.global.u32 	%r6, [%rd7];
	setp.eq.s32 	%p2, %r6, 0;
	@%p2 bra 	$L__BB1_3;
	cvta.to.global.u64 	%rd8, %rd2;
	add.s64 	%rd10, %rd8, %rd6;
	ld.global.u32 	%r7, [%rd10];
	cvta.to.global.u64 	%rd11, %rd4;
	add.s64 	%rd12, %rd11, %rd6;
	ld.global.u32 	%r8, [%rd12];
	cvta.to.global.u64 	%rd13, %rd1;
	mul.wide.s32 	%rd14, %r8, 4;
	add.s64 	%rd15, %rd13, %rd14;
	st.global.u32 	[%rd15], %r7;
$L__BB1_3:
	ret;

}
	// .globl	_Z15naiveScanKernelPiPKii
.visible .entry _Z15naiveScanKernelPiPKii(
	.param .u64 .ptr .align 1 _Z15naiveScanKernelPiPKii_param_0,
	.param .u64 .ptr .align 1 _Z15naiveScanKernelPiPKii_param_1,
	.param .u32 _Z15naiveScanKernelPiPKii_param_2
)
{
	.reg .pred 	%p<11>;
	.reg .b32 	%r<108>;
	.reg .b64 	%rd<20>;

	ld.param.u64 	%rd8, [_Z15naiveScanKernelPiPKii_param_0];
	ld.param.u64 	%rd9, [_Z15naiveScanKernelPiPKii_param_1];
	ld.param.u32 	%r30, [_Z15naiveScanKernelPiPKii_param_2];
	cvta.to.global.u64 	%rd1, %rd9;
	mov.u32 	%r31, %tid.x;
	mov.u32 	%r32, %ctaid.x;
	mov.u32 	%r33, %ntid.x;
	mad.lo.s32 	%r1, %r32, %r33, %r31;
	setp.ge.s32 	%p1, %r1, %r30;
	@%p1 bra 	$L__BB2_15;
	setp.lt.s32 	%p2, %r1, 1;
	mov.b32 	%r107, 0;
	@%p2 bra 	$L__BB2_14;
	and.b32  	%r2, %r1, 15;
	setp.lt.u32 	%p3, %r1, 16;
	mov.b32 	%r100, 0;
	mov.u32 	%r107, %r100;
	@%p3 bra 	$L__BB2_5;
	and.b32  	%r100, %r1, 2147483632;
	neg.s32 	%r94, %r100;
	add.s64 	%rd18, %rd1, 32;
	mov.b32 	%r107, 0;
$L__BB2_4:
	.pragma "nounroll";
	ld.global.u32 	%r38, [%rd18+-32];
	add.s32 	%r39, %r38, %r107;
	ld.global.u32 	%r40, [%rd18+-28];
	add.s32 	%r41, %r40, %r39;
	ld.global.u32 	%r42, [%rd18+-24];
	add.s32 	%r43, %r42, %r41;
	ld.global.u32 	%r44, [%rd18+-20];
	add.s32 	%r45, %r44, %r43;
	ld.global.u32 	%r46, [%rd18+-16];
	add.s32 	%r47, %r46, %r45;
	ld.global.u32 	%r48, [%rd18+-12];
	add.s32 	%r49, %r48, %r47;
	ld.global.u32 	%r50, [%rd18+-8];
	add.s32 	%r51, %r50, %r49;
	ld.global.u32 	%r52, [%rd18+-4];
	add.s32 	%r53, %r52, %r51;
	ld.global.u32 	%r54, [%rd18];
	add.s32 	%r55, %r54, %r53;
	ld.global.u32 	%r56, [%rd18+4];
	add.s32 	%r57, %r56, %r55;
	ld.global.u32 	%r58, [%rd18+8];
	add.s32 	%r59, %r58, %r57;
	ld.global.u32 	%r60, [%rd18+12];
	add.s32 	%r61, %r60, %r59;
	ld.global.u32 	%r62, [%rd18+16];
	add.s32 	%r63, %r62, %r61;
	ld.global.u32 	%r64, [%rd18+20];
	add.s32 	%r65, %r64, %r63;
	ld.global.u32 	%r66, [%rd18+24];
	add.s32 	%r67, %r66, %r65;
	ld.global.u32 	%r68, [%rd18+28];
	add.s32 	%r107, %r68, %r67;
	add.s32 	%r94, %r94, 16;
	add.s64 	%rd18, %rd18, 64;
	setp.ne.s32 	%p4, %r94, 0;
	@%p4 bra 	$L__BB2_4;
$L__BB2_5:
	setp.eq.s32 	%p5, %r2, 0;
	@%p5 bra 	$L__BB2_14;
	and.b32  	%r12, %r1, 7;
	setp.lt.u32 	%p6, %r2, 8;
	@%p6 bra 	$L__BB2_8;
	mul.wide.u32 	%rd10, %r100, 4;
	add.s64 	%rd11, %rd1, %rd10;
	ld.global.u32 	%r70, [%rd11];
	add.s32 	%r71, %r70, %r107;
	ld.global.u32 	%r72, [%rd11+4];
	add.s32 	%r73, %r72, %r71;
	ld.global.u32 	%r74, [%rd11+8];
	add.s32 	%r75, %r74, %r73;
	ld.global.u32 	%r76, [%rd11+12];
	add.s32 	%r77, %r76, %r75;
	ld.global.u32 	%r78, [%rd11+16];
	add.s32 	%r79, %r78, %r77;
	ld.global.u32 	%r80, [%rd11+20];
	add.s32 	%r81, %r80, %r79;
	ld.global.u32 	%r82, [%rd11+24];
	add.s32 	%r83, %r82, %r81;
	ld.global.u32 	%r84, [%rd11+28];
	add.s32 	%r107, %r84, %r83;
	add.s32 	%r100, %r100, 8;
$L__BB2_8:
	setp.eq.s32 	%p7, %r12, 0;
	@%p7 bra 	$L__BB2_14;
	and.b32  	%r18, %r1, 3;
	setp.lt.u32 	%p8, %r12, 4;
	@%p8 bra 	$L__BB2_11;
	mul.wide.u32 	%rd12, %r100, 4;
	add.s64 	%rd13, %rd1, %rd12;
	ld.global.u32 	%r86, [%rd13];
	add.s32 	%r87, %r86, %r107;
	ld.global.u32 	%r88, [%rd13+4];
	add.s32 	%r89, %r88, %r87;
	ld.global.u32 	%r90, [%rd13+8];
	add.s32 	%r91, %r90, %r89;
	ld.global.u32 	%r92, [%rd13+12];
	add.s32 	%r107, %r92, %r91;
	add.s32 	%r100, %r100, 4;
$L__BB2_11:
	setp.eq.s32 	%p9, %r18, 0;
	@%p9 bra 	$L__BB2_14;
	mul.wide.u32 	%rd14, %r100, 4;
	add.s64 	%rd19, %rd1, %rd14;
	neg.s32 	%r105, %r18;
$L__BB2_13:
	.pragma "nounroll";
	ld.global.u32 	%r93, [%rd19];
	add.s32 	%r107, %r93, %r107;
	add.s64 	%rd19, %rd19, 4;
	add.s32 	%r105, %r105, 1;
	setp.ne.s32 	%p10, %r105, 0;
	@%p10 bra 	$L__BB2_13;
$L__BB2_14:
	cvta.to.global.u64 	%rd15, %rd8;
	mul.wide.s32 	%rd16, %r1, 4;
	add.s64 	%rd17, %rd15, %rd16;
	st.global.u32 	[%rd17], %r107;
$L__BB2_15:
	ret;

}
	// .globl	_Z18blellochScanKernelPiPKii
.visible .entry _Z18blellochScanKernelPiPKii(
	.param .u64 .ptr .align 1 _Z18blellochScanKernelPiPKii_param_0,
	.param .u64 .ptr .align 1 _Z18blellochScanKernelPiPKii_param_1,
	.param .u32 _Z18blellochScanKernelPiPKii_param_2
)
{
	.reg .pred 	%p<12>;
	.reg .b32 	%r<54>;
	.reg .b64 	%rd<9>;

	ld.param.u64 	%rd3, [_Z18blellochScanKernelPiPKii_param_0];
	ld.param.u64 	%rd4, [_Z18blellochScanKernelPiPKii_param_1];
	ld.param.u32 	%r15, [_Z18blellochScanKernelPiPKii_param_2];
	cvta.to.global.u64 	%rd5, %rd4;
	mov.u32 	%r1, %tid.x;
	shl.b32 	%r2, %r1, 1;
	setp.ge.s32 	%p1, %r2, %r15;
	mul.wide.u32 	%rd6, %r2, 4;
	add.s64 	%rd1, %rd5, %rd6;
	shl.b32 	%r16, %r1, 3;
	mov.u32 	%r17, temp;
	add.s32 	%r3, %r17, %r16;
	@%p1 bra 	$L__BB3_2;
	ld.global.u32 	%r19, [%rd1];
	st.shared.u32 	[%r3], %r19;
	bra.uni 	$L__BB3_3;
$L__BB3_2:
	mov.b32 	%r18, 0;
	st.shared.u32 	[%r3], %r18;
$L__BB3_3:
	add.s32 	%r4, %r2, 1;
	setp.ge.s32 	%p2, %r4, %r15;
	@%p2 bra 	$L__BB3_5;
	ld.global.u32 	%r21, [%rd1+4];
	st.shared.u32 	[%r3+4], %r21;
	bra.uni 	$L__BB3_6;
$L__BB3_5:
	mov.b32 	%r20, 0;
	st.shared.u32 	[%r3+4], %r20;
$L__BB3_6:
	shr.s32 	%r49, %r15, 1;
	setp.lt.s32 	%p3, %r49, 1;
	mov.b32 	%r51, 1;
	@%p3 bra 	$L__BB3_11;
	mov.b32 	%r51, 1;
$L__BB3_8:
	bar.sync 	0;
	setp.ge.s32 	%p4, %r1, %r49;
	@%p4 bra 	$L__BB3_10;
	mul.lo.s32 	%r24, %r51, %r4;
	shl.b32 	%r25, %r24, 2;
	add.s32 	%r27, %r17, %r25;
	ld.shared.u32 	%r28, [%r27+-4];
	shl.b32 	%r29, %r51, 2;
	add.s32 	%r30, %r27, %r29;
	ld.shared.u32 	%r31, [%r30+-4];
	add.s32 	%r32, %r31, %r28;
	st.shared.u32 	[%r30+-4], %r32;
$L__BB3_10:
	shl.b32 	%r51, %r51, 1;
	shr.u32 	%r9, %r49, 1;
	setp.gt.u32 	%p5, %r49, 1;
	mov.u32 	%r49, %r9;
	@%p5 bra 	$L__BB3_8;
$L__BB3_11:
	setp.ne.s32 	%p6, %r1, 0;
	@%p6 bra 	$L__BB3_13;
	shl.b32 	%r33, %r15, 2;
	add.s32 	%r35, %r17, %r33;
	mov.b32 	%r36, 0;
	st.shared.u32 	[%r35+-4], %r36;
$L__BB3_13:
	setp.lt.s32 	%p7, %r15, 2;
	@%p7 bra 	$L__BB3_18;
	mov.b32 	%r52, 1;
$L__BB3_15:
	shr.s32 	%r51, %r51, 1;
	bar.sync 	0;
	setp.ge.s32 	%p8, %r1, %r52;
	@%p8 bra 	$L__BB3_17;
	mul.lo.s32 	%r38, %r51, %r4;
	shl.b32 	%r39, %r38, 2;
	add.s32 	%r41, %r17, %r39;
	ld.shared.u32 	%r42, [%r41+-4];
	shl.b32 	%r43, %r51, 2;
	add.s32 	%r44, %r41, %r43;
	ld.shared.u32 	%r45, [%r44+-4];
	st.shared.u32 	[%r41+-4], %r45;
	add.s32 	%r46, %r45, %r42;
	st.shared.u32 	[%r44+-4], %r46;
$L__BB3_17:
	shl.b32 	%r52, %r52, 1;
	setp.lt.s32 	%p9, %r52, %r15;
	@%p9 bra 	$L__BB3_15;
$L__BB3_18:
	setp.ge.s32 	%p10, %r2, %r15;
	bar.sync 	0;
	cvta.to.global.u64 	%rd7, %rd3;
	add.s64 	%rd2, %rd7, %rd6;
	@%p10 bra 	$L__BB3_20;
	ld.shared.u32 	%r47, [%r3];
	st.global.u32 	[%rd2], %r47;
$L__BB3_20:
	setp.ge.s32 	%p11, %r4, %r15;
	@%p11 bra 	$L__BB3_22;
	ld.shared.u32 	%r48, [%r3+4];
	st.global.u32 	[%rd2+4], %r48;
$L__BB3_22:
	ret;

}


// ===== COMPILED SASS (sm_100) =====

	.target	sm_100

	.elftype	@"ET_EXEC"


//--------------------- .note.nv.tkinfo           --------------------------
	.section	.note.nv.tkinfo,"",@"SHT_NOTE"
	.sectionflags	@"SHF_NOTE_NV_TKINFO"
	.tkinfo
        /*0018*/ 	.word	0x00000002
        /*0030*/ 	.string	""
        /*0030*/ 	.string	"ptxas"
        /*0030*/ 	.string	"Cuda compilation tools, release 13.0, V13.0.88"
        /*0030*/ 	.string	"Build cuda_13.0.r13.0/compiler.36424714_0"
        /*0030*/ 	.string	"-arch sm_100 -m 64 "



//--------------------- .note.nv.cuinfo           --------------------------
	.section	.note.nv.cuinfo,"",@"SHT_NOTE"
	.sectionflags	@"SHF_NOTE_NV_CUINFO"
        /*0018*/ 	.short	0x0002
        /*001a*/ 	.short	0x0064
        /*001c*/ 	.short	0x0082
	.zero		2


//--------------------- .nv.info                  --------------------------
	.section	.nv.info,"",@"SHT_CUDA_INFO"
	.align	4


	//----- nvinfo : EIATTR_REGCOUNT
	.align		4
        /*0000*/ 	.byte	0x04, 0x2f
        /*0002*/ 	.short	(.L_1 - .L_0)
	.align		4
.L_0:
        /*0004*/ 	.word	index@(_Z18mapToBooleanKernelPiPKii)
        /*0008*/ 	.word	0x0000000a


	//----- nvinfo : EIATTR_FRAME_SIZE
	.align		4
.L_1:
        /*000c*/ 	.byte	0x04, 0x11
        /*000e*/ 	.short	(.L_3 - .L_2)
	.align		4
.L_2:
        /*0010*/ 	.word	index@(_Z18mapToBooleanKernelPiPKii)
        /*0014*/ 	.word	0x00000000


	//----- nvinfo : EIATTR_REGCOUNT
	.align		4
.L_3:
        /*0018*/ 	.byte	0x04, 0x2f
        /*001a*/ 	.short	(.L_5 - .L_4)
	.align		4
.L_4:
        /*001c*/ 	.word	index@(_Z13scatterKernelPiPKiS1_S1_i)
        /*0020*/ 	.word	0x0000000a


	//----- nvinfo : EIATTR_FRAME_SIZE
	.align		4
.L_5:
        /*0024*/ 	.byte	0x04, 0x11
        /*0026*/ 	.short	(.L_7 - .L_6)
	.align		4
.L_6:
        /*0028*/ 	.word	index@(_Z13scatterKernelPiPKiS1_S1_i)
        /*002c*/ 	.word	0x00000000


	//----- nvinfo : EIATTR_REGCOUNT
	.align		4
.L_7:
        /*0030*/ 	.byte	0x04, 0x2f
        /*0032*/ 	.short	(.L_9 - .L_8)
	.align		4
.L_8:
        /*0034*/ 	.word	index@(_Z15naiveScanKernelPiPKii)
        /*0038*/ 	.word	0x0000001a


	//----- nvinfo : EIATTR_FRAME_SIZE
	.align		4
.L_9:
        /*003c*/ 	.byte	0x04, 0x11
        /*003e*/ 	.short	(.L_11 - .L_10)
	.align		4
.L_10:
        /*0040*/ 	.word	index@(_Z15naiveScanKernelPiPKii)
        /*0044*/ 	.word	0x00000000


	//----- nvinfo : EIATTR_REGCOUNT
	.align		4
.L_11:
        /*0048*/ 	.byte	0x04, 0x2f
        /*004a*/ 	.short	(.L_13 - .L_12)
	.align		4
.L_12:
        /*004c*/ 	.word	index@(_Z18blellochScanKernelPiPKii)
        /*0050*/ 	.word	0x0000000d


	//----- nvinfo : EIATTR_FRAME_SIZE
	.align		4
.L_13:
        /*0054*/ 	.byte	0x04, 0x11
        /*0056*/ 	.short	(.L_15 - .L_14)
	.align		4
.L_14:
        /*0058*/ 	.word	index@(_Z18blellochScanKernelPiPKii)
        /*005c*/ 	.word	0x00000000


	//----- nvinfo : EIATTR_MIN_STACK_SIZE
	.align		4
.L_15:
        /*0060*/ 	.byte	0x04, 0x12
        /*0062*/ 	.short	(.L_17 - .L_16)
	.align		4
.L_16:
        /*0064*/ 	.word	index@(_Z18blellochScanKernelPiPKii)
        /*0068*/ 	.word	0x00000000


	//----- nvinfo : EIATTR_MIN_STACK_SIZE
	.align		4
.L_17:
        /*006c*/ 	.byte	0x04, 0x12
        /*006e*/ 	.short	(.L_19 - .L_18)
	.align		4
.L_18:
        /*0070*/ 	.word	index@(_Z15naiveScanKernelPiPKii)
        /*0074*/ 	.word	0x00000000


	//----- nvinfo : EIATTR_MIN_STACK_SIZE
	.align		4
.L_19:
        /*0078*/ 	.byte	0x04, 0x12
        /*007a*/ 	.short	(.L_21 - .L_20)
	.align		4
.L_20:
        /*007c*/ 	.word	index@(_Z13scatterKernelPiPKiS1_S1_i)
        /*0080*/ 	.word	0x00000000


	//----- nvinfo : EIATTR_MIN_STACK_SIZE
	.align		4
.L_21:
        /*0084*/ 	.byte	0x04, 0x12
        /*0086*/ 	.short	(.L_23 - .L_22)
	.align		4
.L_22:
        /*0088*/ 	.word	index@(_Z18mapToBooleanKernelPiPKii)
        /*008c*/ 	.word	0x00000000
.L_23:


//--------------------- .nv.compat                --------------------------
	.section	.nv.compat,"",@"SHT_CUDA_COMPAT_INFO"
	.align	4
        /*0000*/ 	.byte	0x02, 0x09, 0x00, 0x00, 0x02, 0x02, 0x01, 0x00, 0x02, 0x05, 0x05, 0x00, 0x03, 0x07, 0x01, 0x01
        /*0010*/ 	.byte	0x02, 0x03, 0x00, 0x00, 0x02, 0x06, 0x01, 0x00, 0x04, 0x0b, 0x08, 0x00, 0x09, 0x00, 0x00, 0x00
        /*0020*/ 	.byte	0x00, 0x00, 0x00, 0x00


//--------------------- .nv.info._Z18blellochScanKernelPiPKii --------------------------
	.section	.nv.info._Z18blellochScanKernelPiPKii,"",@"SHT_CUDA_INFO"
	.sectionflags	@""
	.align	4


	//----- nvinfo : EIATTR_CUDA_API_VERSION
	.align		4
        /*0000*/ 	.byte	0x04, 0x37
        /*0002*/ 	.short	(.L_25 - .L_24)
.L_24:
        /*0004*/ 	.word	0x00000082


	//----- nvinfo : EIATTR_KPARAM_INFO
	.align		4
.L_25:
        /*0008*/ 	.byte	0x04, 0x17
        /*000a*/ 	.short	(.L_27 - .L_26)
.L_26:
        /*000c*/ 	.word	0x00000000
        /*0010*/ 	.short	0x0002
        /*0012*/ 	.short	0x0010
        /*0014*/ 	.byte	0x00, 0xf0, 0x11, 0x00


	//----- nvinfo : EIATTR_KPARAM_INFO
	.align		4
.L_27:
        /*0018*/ 	.byte	0x04, 0x17
        /*001a*/ 	.short	(.L_29 - .L_28)
.L_28:
        /*001c*/ 	.word	0x00000000
        /*0020*/ 	.short	0x0001
        /*0022*/ 	.short	0x0008
        /*0024*/ 	.byte	0x00, 0xf5, 0x21, 0x00


	//----- nvinfo : EIATTR_KPARAM_INFO
	.align		4
.L_29:
        /*0028*/ 	.byte	0x04, 0x17
        /*002a*/ 	.short	(.L_31 - .L_30)
.L_30:
        /*002c*/ 	.word	0x00000000
        /*0030*/ 	.short	0x0000
        /*0032*/ 	.short	0x0000
        /*0034*/ 	.byte	0x00, 0xf5, 0x21, 0x00


	//----- nvinfo : EIATTR_SPARSE_MMA_MASK
	.align		4
.L_31:
        /*0038*/ 	.byte	0x03, 0x50
        /*003a*/ 	.short	0x0000


	//----- nvinfo : EIATTR_MAXREG_COUNT
	.align		4
        /*003c*/ 	.byte	0x03, 0x1b
        /*003e*/ 	.short	0x00ff


	//----- nvinfo : EIATTR_NUM_BARRIERS
	.align		4
        /*0040*/ 	.byte	0x02, 0x4c
        /*0042*/ 	.byte	0x01
	.zero		1


	//----- nvinfo : EIATTR_MERCURY_ISA_VERSION
	.align		4
        /*0044*/ 	.byte	0x03, 0x5f
        /*0046*/ 	.short	0x0101


	//----- nvinfo : EIATTR_VRC_CTA_INIT_COUNT
	.align		4
        /*0048*/ 	.byte	0x02, 0x4a
	.zero		1
	.zero		1


	//----- nvinfo : EIATTR_EXIT_INSTR_OFFSETS
	.align		4
        /*004c*/ 	.byte	0x04, 0x1c
        /*004e*/ 	.short	(.L_33 - .L_32)


	//   ....[0]....
.L_32:
        /*0050*/ 	.word	0x00000440


	//   ....[1]....
        /*0054*/ 	.word	0x00000470


	//----- nvinfo : EIATTR_CBANK_PARAM_SIZE
	.align		4
.L_33:
        /*0058*/ 	.byte	0x03, 0x19
        /*005a*/ 	.short	0x0014


	//----- nvinfo : EIATTR_PARAM_CBANK
	.align		4
        /*005c*/ 	.byte	0x04, 0x0a
        /*005e*/ 	.short	(.L_35 - .L_34)
	.align		4
.L_34:
        /*0060*/ 	.word	index@(.nv.constant0._Z18blellochScanKernelPiPKii)
        /*0064*/ 	.short	0x0380
        /*0066*/ 	.short	0x0014


	//----- nvinfo : EIATTR_SW_WAR
	.align		4
.L_35:
        /*0068*/ 	.byte	0x04, 0x36
        /*006a*/ 	.short	(.L_37 - .L_36)
.L_36:
        /*006c*/ 	.word	0x00000008
.L_37:


//--------------------- .nv.info._Z15naiveScanKernelPiPKii --------------------------
	.section	.nv.info._Z15naiveScanKernelPiPKii,"",@"SHT_CUDA_INFO"
	.sectionflags	@""
	.align	4


	//----- nvinfo : EIATTR_CUDA_API_VERSION
	.align		4
        /*0000*/ 	.byte	0x04, 0x37
        /*0002*/ 	.short	(.L_39 - .L_38)
.L_38:
        /*0004*/ 	.word	0x00000082


	//----- nvinfo : EIATTR_KPARAM_INFO
	.align		4
.L_39:
        /*0008*/ 	.byte	0x04, 0x17
        /*000a*/ 	.short	(.L_41 - .L_40)
.L_40:
        /*000c*/ 	.word	0x00000000
        /*0010*/ 	.short	0x0002
        /*0012*/ 	.short	0x0010
        /*0014*/ 	.byte	0x00, 0xf0, 0x11, 0x00


	//----- nvinfo : EIATTR_KPARAM_INFO
	.align		4
.L_41:
        /*0018*/ 	.byte	0x04, 0x17
        /*001a*/ 	.short	(.L_43 - .L_42)
.L_42:
        /*001c*/ 	.word	0x00000000
        /*0020*/ 	.short	0x0001
        /*0022*/ 	.short	0x0008
        /*0024*/ 	.byte	0x00, 0xf5, 0x21, 0x00


	//----- nvinfo : EIATTR_KPARAM_INFO
	.align		4
.L_43:
        /*0028*/ 	.byte	0x04, 0x17
        /*002a*/ 	.short	(.L_45 - .L_44)
.L_44:
        /*002c*/ 	.word	0x00000000
        /*0030*/ 	.short	0x0000
        /*0032*/ 	.short	0x0000
        /*0034*/ 	.byte	0x00, 0xf5, 0x21, 0x00


	//----- nvinfo : EIATTR_SPARSE_MMA_MASK
	.align		4
.L_45:
        /*0038*/ 	.byte	0x03, 0x50
        /*003a*/ 	.short	0x0000


	//----- nvinfo : EIATTR_MAXREG_COUNT
	.align		4
        /*003c*/ 	.byte	0x03, 0x1b
        /*003e*/ 	.short	0x00ff


	//----- nvinfo : EIATTR_MERCURY_ISA_VERSION
	.align		4
        /*0040*/ 	.byte	0x03, 0x5f
        /*0042*/ 	.short	0x0101


	//----- nvinfo : EIATTR_VRC_CTA_INIT_COUNT
	.align		4
        /*0044*/ 	.byte	0x02, 0x4a
	.zero		1
	.zero		1


	//----- nvinfo : EIATTR_EXIT_INSTR_OFFSETS
	.align		4
        /*0048*/ 	.byte	0x04, 0x1c
        /*004a*/ 	.short	(.L_47 - .L_46)


	//   ....[0]....
.L_46:
        /*004c*/ 	.word	0x00000070


	//   ....[1]....
        /*0050*/ 	.word	0x00000700


	//----- nvinfo : EIATTR_CRS_STACK_SIZE
	.align		4
.L_47:
        /*0054*/ 	.byte	0x04, 0x1e
        /*0056*/ 	.short	(.L_49 - .L_48)
.L_48:
        /*0058*/ 	.word	0x00000000


	//----- nvinfo : EIATTR_CBANK_PARAM_SIZE
	.align		4
.L_49:
        /*005c*/ 	.byte	0x03, 0x19
        /*005e*/ 	.short	0x0014


	//----- nvinfo : EIATTR_PARAM_CBANK
	.align		4
        /*0060*/ 	.byte	0x04, 0x0a
        /*0062*/ 	.short	(.L_51 - .L_50)
	.align		4
.L_50:
        /*0064*/ 	.word	index@(.nv.constant0._Z15naiveScanKernelPiPKii)
        /*0068*/ 	.short	0x0380
        /*006a*/ 	.short	0x0014


	//----- nvinfo : EIATTR_SW_WAR
	.align		4
.L_51:
        /*006c*/ 	.byte	0x04, 0x36
        /*006e*/ 	.short	(.L_53 - .L_52)
.L_52:
        /*0070*/ 	.word	0x00000008
.L_53:


//--------------------- .nv.info._Z13scatterKernelPiPKiS1_S1_i --------------------------
	.section	.nv.info._Z13scatterKernelPiPKiS1_S1_i,"",@"SHT_CUDA_INFO"
	.sectionflags	@""
	.align	4


	//----- nvinfo : EIATTR_CUDA_API_VERSION
	.align		4
        /*0000*/ 	.byte	0x04, 0x37
        /*0002*/ 	.short	(.L_55 - .L_54)
.L_54:
        /*0004*/ 	.word	0x00000082


	//----- nvinfo : EIATTR_KPARAM_INFO
	.align		4
.L_55:
        /*0008*/ 	.byte	0x04, 0x17
        /*000a*/ 	.short	(.L_57 - .L_56)
.L_56:
        /*000c*/ 	.word	0x00000000
        /*0010*/ 	.short	0x0004
        /*0012*/ 	.short	0x0020
        /*0014*/ 	.byte	0x00, 0xf0, 0x11, 0x00


	//----- nvinfo : EIATTR_KPARAM_INFO
	.align		4
.L_57:
        /*0018*/ 	.byte	0x04, 0x17
        /*001a*/ 	.short	(.L_59 - .L_58)
.L_58:
        /*001c*/ 	.word	0x00000000
        /*0020*/ 	.short	0x0003
        /*0022*/ 	.short	0x0018
        /*0024*/ 	.byte	0x00, 0xf5, 0x21, 0x00


	//----- nvinfo : EIATTR_KPARAM_INFO
	.align		4
.L_59:
        /*0028*/ 	.byte	0x04, 0x17
        /*002a*/ 	.short	(.L_61 - .L_60)
.L_60:
        /*002c*/ 	.word	0x00000000
        /*0030*/ 	.short	0x0002
        /*0032*/ 	.short	0x0010
        /*0034*/ 	.byte	0x00, 0xf5, 0x21, 0x00


	//----- nvinfo : EIATTR_KPARAM_INFO
	.align		4
.L_61:
        /*0038*/ 	.byte	0x04, 0x17
        /*003a*/ 	.short	(.L_63 - .L_62)
.L_62:
        /*003c*/ 	.word	0x00000000
        /*0040*/ 	.short	0x0001
        /*0042*/ 	.short	0x0008
        /*0044*/ 	.byte	0x00, 0xf5, 0x21, 0x00


	//----- nvinfo : EIATTR_KPARAM_INFO
	.align		4
.L_63:
        /*0048*/ 	.byte	0x04, 0x17
        /*004a*/ 	.short	(.L_65 - .L_64)
.L_64:
        /*004c*/ 	.word	0x00000000
        /*0050*/ 	.short	0x0000
        /*0052*/ 	.short	0x0000
        /*0054*/ 	.byte	0x00, 0xf5, 0x21, 0x00


	//----- nvinfo : EIATTR_SPARSE_MMA_MASK
	.align		4
.L_65:
        /*0058*/ 	.byte	0x03, 0x50
        /*005a*/ 	.short	0x0000


	//----- nvinfo : EIATTR_MAXREG_COUNT
	.align		4
        /*005c*/ 	.byte	0x03, 0x1b
        /*005e*/ 	.short	0x00ff


	//----- nvinfo : EIATTR_MERCURY_ISA_VERSION
	.align		4
        /*0060*/ 	.byte	0x03, 0x5f
        /*0062*/ 	.short	0x0101


	//----- nvinfo : EIATTR_VRC_CTA_INIT_COUNT
	.align		4
        /*0064*/ 	.byte	0x02, 0x4a
	.zero		1
	.zero		1


	//----- nvinfo : EIATTR_EXIT_INSTR_OFFSETS
	.align		4
        /*0068*/ 	.byte	0x04, 0x1c
        /*006a*/ 	.short	(.L_67 - .L_66)


	//   ....[0]....
.L_66:
        /*006c*/ 	.word	0x00000070


	//   ....[1]....
        /*0070*/ 	.word	0x000000d0


	//   ....[2]....
        /*0074*/ 	.word	0x00000170


	//----- nvinfo : EIATTR_CBANK_PARAM_SIZE
	.align		4
.L_67:
        /*0078*/ 	.byte	0x03, 0x19
        /*007a*/ 	.short	0x0024


	//----- nvinfo : EIATTR_PARAM_CBANK
	.align		4
        /*007c*/ 	.byte	0x04, 0x0a
        /*007e*/ 	.short	(.L_69 - .L_68)
	.align		4
.L_68:
        /*0080*/ 	.word	index@(.nv.constant0._Z13scatterKernelPiPKiS1_S1_i)
        /*0084*/ 	.short	0x0380
        /*0086*/ 	.short	0x0024


	//----- nvinfo : EIATTR_SW_WAR
	.align		4
.L_69:
        /*0088*/ 	.byte	0x04, 0x36
        /*008a*/ 	.short	(.L_71 - .L_70)
.L_70:
        /*008c*/ 	.word	0x00000008
.L_71:


//--------------------- .nv.info._Z18mapToBooleanKernelPiPKii --------------------------
	.section	.nv.info._Z18mapToBooleanKernelPiPKii,"",@"SHT_CUDA_INFO"
	.sectionflags	@""
	.align	4


	//----- nvinfo : EIATTR_CUDA_API_VERSION
	.align		4
        /*0000*/ 	.byte	0x04, 0x37
        /*0002*/ 	.short	(.L_73 - .L_72)
.L_72:
        /*0004*/ 	.word	0x00000082


	//----- nvinfo : EIATTR_KPARAM_INFO
	.align		4
.L_73:
        /*0008*/ 	.byte	0x04, 0x17
        /*000a*/ 	.short	(.L_75 - .L_74)
.L_74:
        /*000c*/ 	.word	0x00000000
        /*0010*/ 	.short	0x0002
        /*0012*/ 	.short	0x0010
        /*0014*/ 	.byte	0x00, 0xf0, 0x11, 0x00


	//----- nvinfo : EIATTR_KPARAM_INFO
	.align		4
.L_75:
        /*0018*/ 	.byte	0x04, 0x17
        /*001a*/ 	.short	(.L_77 - .L_76)
.L_76:
        /*001c*/ 	.word	0x00000000
        /*0020*/ 	.short	0x0001
        /*0022*/ 	.short	0x0008
        /*0024*/ 	.byte	0x00, 0xf5, 0x21, 0x00


	//----- nvinfo : EIATTR_KPARAM_INFO
	.align		4
.L_77:
        /*0028*/ 	.byte	0x04, 0x17
        /*002a*/ 	.short	(.L_79 - .L_78)
.L_78:
        /*002c*/ 	.word	0x00000000
        /*0030*/ 	.short	0x0000
        /*0032*/ 	.short	0x0000
        /*0034*/ 	.byte	0x00, 0xf5, 0x21, 0x00


	//----- nvinfo : EIATTR_SPARSE_MMA_MASK
	.align		4
.L_79:
        /*0038*/ 	.byte	0x03, 0x50
        /*003a*/ 	.short	0x0000


	//----- nvinfo : EIATTR_MAXREG_COUNT
	.align		4
        /*003c*/ 	.byte	0x03, 0x1b
        /*003e*/ 	.short	0x00ff


	//----- nvinfo : EIATTR_MERCURY_ISA_VERSION
	.align		4
        /*0040*/ 	.byte	0x03, 0x5f
        /*0042*/ 	.short	0x0101


	//----- nvinfo : EIATTR_VRC_CTA_INIT_COUNT
	.align		4
        /*0044*/ 	.byte	0x02, 0x4a
	.zero		1
	.zero		1


	//----- nvinfo : EIATTR_EXIT_INSTR_OFFSETS
	.align		4
        /*0048*/ 	.byte	0x04, 0x1c
        /*004a*/ 	.short	(.L_81 - .L_80)


	//   ....[0]....
.L_80:
        /*004c*/ 	.word	0x00000070


	//   ....[1]....
        /*0050*/ 	.word	0x00000110


	//----- nvinfo : EIATTR_CBANK_PARAM_SIZE
	.align		4
.L_81:
        /*0054*/ 	.byte	0x03, 0x19
        /*0056*/ 	.short	0x0014


	//----- nvinfo : EIATTR_PARAM_CBANK
	.align		4
        /*0058*/ 	.byte	0x04, 0x0a
        /*005a*/ 	.short	(.L_83 - .L_82)
	.align		4
.L_82:
        /*005c*/ 	.word	index@(.nv.constant0._Z18mapToBooleanKernelPiPKii)
        /*0060*/ 	.short	0x0380
        /*0062*/ 	.short	0x0014


	//----- nvinfo : EIATTR_SW_WAR
	.align		4
.L_83:
        /*0064*/ 	.byte	0x04, 0x36
        /*0066*/ 	.short	(.L_85 - .L_84)
.L_84:
        /*0068*/ 	.word	0x00000008
.L_85:


//--------------------- .nv.callgraph             --------------------------
	.section	.nv.callgraph,"",@"SHT_CUDA_CALLGRAPH"
	.align	4
	.sectionentsize	8
	.align		4
        /*0000*/ 	.word	0x00000000
	.align		4
        /*0004*/ 	.word	0xffffffff
	.align		4
        /*0008*/ 	.word	0x00000000
	.align		4
        /*000c*/ 	.word	0xfffffffe
	.align		4
        /*0010*/ 	.word	0x00000000
	.align		4
        /*0014*/ 	.word	0xfffffffd
	.align		4
        /*0018*/ 	.word	0x00000000
	.align		4
        /*001c*/ 	.word	0xfffffffc


//--------------------- .text._Z18blellochScanKernelPiPKii --------------------------
	.section	.text._Z18blellochScanKernelPiPKii,"ax",@progbits
	.align	128
        .global         _Z18blellochScanKernelPiPKii
        .type           _Z18blellochScanKernelPiPKii,@function
        .size           _Z18blellochScanKernelPiPKii,(.L_x_18 - _Z18blellochScanKernelPiPKii)
        .other          _Z18blellochScanKernelPiPKii,@"STO_CUDA_ENTRY STV_DEFAULT"
_Z18blellochScanKernelPiPKii:
.text._Z18blellochScanKernelPiPKii:
[----:B------:R-:W-:Y:S01]  /*0000*/  LDC R1, c[0x0][0x37c] ;  /* 0x0000df00ff017b82 */ /* 0x000fe20000000800 */
[----:B------:R-:W0:Y:S01]  /*0010*/  S2R R10, SR_TID.X ;  /* 0x00000000000a7919 */ /* 0x000e220000002100 */
[----:B------:R-:W1:Y:S06]  /*0020*/  LDCU UR6, c[0x0][0x390] ;  /* 0x00007200ff0677ac */ /* 0x000e6c0008000800 */
[----:B------:R-:W2:Y:S01]  /*0030*/  LDC.64 R2, c[0x0][0x388] ;  /* 0x0000e200ff027b82 */ /* 0x000ea20000000a00 */
[----:B------:R-:W3:Y:S07]  /*0040*/  LDCU.64 UR8, c[0x0][0x358] ;  /* 0x00006b00ff0877ac */ /* 0x000eee0008000a00 */
[----:B------:R-:W4:Y:S08]  /*0050*/  S2UR UR5, SR_CgaCtaId ;  /* 0x00000000000579c3 */ /* 0x000f300000008800 */
[----:B------:R-:W5:Y:S01]  /*0060*/  LDC R8, c[0x0][0x390] ;  /* 0x0000e400ff087b82 */ /* 0x000f620000000800 */
[----:B0-----:R-:W-:-:S04]  /*0070*/  IMAD.SHL.U32 R5, R10, 0x2, RZ ;  /* 0x000000020a057824 */ /* 0x001fc800078e00ff */
[C---:B------:R-:W-:Y:S01]  /*0080*/  VIADD R4, R5.reuse, 0x1 ;  /* 0x0000000105047836 */ /* 0x040fe20000000000 */
[C---:B-1----:R-:W-:Y:S01]  /*0090*/  ISETP.GE.AND P2, PT, R5.reuse, UR6, PT ;  /* 0x0000000605007c0c */ /* 0x042fe2000bf46270 */
[----:B--2---:R-:W-:-:S03]  /*00a0*/  IMAD.WIDE.U32 R2, R5, 0x4, R2 ;  /* 0x0000000405027825 */ /* 0x004fc600078e0002 */
[----:B------:R-:W-:-:S09]  /*00b0*/  ISETP.GE.AND P3, PT, R4, UR6, PT ;  /* 0x0000000604007c0c */ /* 0x000fd2000bf66270 */
[----:B---3--:R-:W2:Y:S04]  /*00c0*/  @!P2 LDG.E R7, desc[UR8][R2.64] ;  /* 0x000000080207a981 */ /* 0x008ea8000c1e1900 */
[----:B------:R0:W3:Y:S01]  /*00d0*/  @!P3 LDG.E R9, desc[UR8][R2.64+0x4] ;  /* 0x000004080209b981 */ /* 0x0000e2000c1e1900 */
[----:B------:R-:W-:Y:S01]  /*00e0*/  UMOV UR4, 0x400 ;  /* 0x0000040000047882 */ /* 0x000fe20000000000 */
[----:B------:R-:W-:Y:S01]  /*00f0*/  ISETP.NE.AND P0, PT, R10, RZ, PT ;  /* 0x000000ff0a00720c */ /* 0x000fe20003f05270 */
[----:B----4-:R-:W-:Y:S01]  /*0100*/  ULEA UR4, UR5, UR4, 0x18 ;  /* 0x0000000405047291 */ /* 0x010fe2000f8ec0ff */
[----:B-----5:R-:W-:Y:S01]  /*0110*/  ISETP.GE.AND P1, PT, R8, 0x2, PT ;  /* 0x000000020800780c */ /* 0x020fe20003f26270 */
[----:B------:R-:W-:-:S04]  /*0120*/  USHF.R.S32.HI UR5, URZ, 0x1, UR6 ;  /* 0x00000001ff057899 */ /* 0x000fc80008011406 */
[----:B------:R-:W-:Y:S01]  /*0130*/  LEA R0, R10, UR4, 0x3 ;  /* 0x000000040a007c11 */ /* 0x000fe2000f8e18ff */
[----:B------:R-:W-:Y:S01]  /*0140*/  UISETP.GE.AND UP0, UPT, UR5, 0x1, UPT ;  /* 0x000000010500788c */ /* 0x000fe2000bf06270 */
[----:B0-----:R-:W-:-:S03]  /*0150*/  IMAD.MOV.U32 R3, RZ, RZ, 0x1 ;  /* 0x00000001ff037424 */ /* 0x001fc600078e00ff */
[----:B--2---:R0:W-:Y:S04]  /*0160*/  @!P2 STS [R0], R7 ;  /* 0x000000070000a388 */ /* 0x0041e80000000800 */
[----:B---3--:R0:W-:Y:S04]  /*0170*/  @!P3 STS [R0+0x4], R9 ;  /* 0x000004090000b388 */ /* 0x0081e80000000800 */
[----:B------:R0:W-:Y:S04]  /*0180*/  @P2 STS [R0], RZ ;  /* 0x000000ff00002388 */ /* 0x0001e80000000800 */
[----:B------:R0:W-:Y:S01]  /*0190*/  @P3 STS [R0+0x4], RZ ;  /* 0x000004ff00003388 */ /* 0x0001e20000000800 */
[----:B------:R-:W-:Y:S05]  /*01a0*/  BRA.U !UP0, `(.L_x_0) ;  /* 0x00000001083c7547 */ /* 0x000fea000b800000 */
[----:B------:R-:W-:-:S07]  /*01b0*/  IMAD.MOV.U32 R3, RZ, RZ, 0x1 ;  /* 0x00000001ff037424 */ /* 0x000fce00078e00ff */
.L_x_1:
[----:B------:R-:W-:Y:S01]  /*01c0*/  BAR.SYNC.DEFER_BLOCKING 0x0 ;  /* 0x0000000000007b1d */ /* 0x000fe20000010000 */
[----:B------:R-:W-:Y:S01]  /*01d0*/  ISETP.GE.AND P2, PT, R10, UR5, PT ;  /* 0x000000050a007c0c */ /* 0x000fe2000bf46270 */
[----:B------:R-:W-:Y:S02]  /*01e0*/  UISETP.GT.U32.AND UP0, UPT, UR5, 0x1, UPT ;  /* 0x000000010500788c */ /* 0x000fe4000bf04070 */
[----:B------:R-:W-:-:S07]  /*01f0*/  USHF.R.U32.HI UR6, URZ, 0x1, UR5 ;  /* 0x00000001ff067899 */ /* 0x000fce0008011605 */
[----:B------:R-:W-:-:S03]  /*0200*/  UMOV UR5, UR6 ;  /* 0x0000000600057c82 */ /* 0x000fc60008000000 */
[----:B------:R-:W-:-:S05]  /*0210*/  @!P2 IMAD R2, R4, R3, RZ ;  /* 0x000000030402a224 */ /* 0x000fca00078e02ff */
[----:B------:R-:W-:-:S05]  /*0220*/  @!P2 LEA R2, R2, UR4, 0x2 ;  /* 0x000000040202ac11 */ /* 0x000fca000f8e10ff */
[C---:B-1----:R-:W-:Y:S02]  /*0230*/  @!P2 IMAD R6, R3.reuse, 0x4, R2 ;  /* 0x000000040306a824 */ /* 0x042fe400078e0202 */
[----:B------:R-:W-:Y:S01]  /*0240*/  @!P2 LDS R2, [R2+-0x4] ;  /* 0xfffffc000202a984 */ /* 0x000fe20000000800 */
[----:B------:R-:W-:-:S03]  /*0250*/  IMAD.SHL.U32 R3, R3, 0x2, RZ ;  /* 0x0000000203037824 */ /* 0x000fc600078e00ff */
[----:B0-----:R-:W0:Y:S02]  /*0260*/  @!P2 LDS R7, [R6+-0x4] ;  /* 0xfffffc000607a984 */ /* 0x001e240000000800 */
[----:B0-----:R-:W-:-:S05]  /*0270*/  @!P2 IMAD.IADD R7, R2, 0x1, R7 ;  /* 0x000000010207a824 */ /* 0x001fca00078e0207 */
[----:B------:R1:W-:Y:S01]  /*0280*/  @!P2 STS [R6+-0x4], R7 ;  /* 0xfffffc070600a388 */ /* 0x0003e20000000800 */
[----:B------:R-:W-:Y:S05]  /*0290*/  BRA.U UP0, `(.L_x_1) ;  /* 0xfffffffd00c87547 */ /* 0x000fea000b83ffff */
.L_x_0:
[----:B------:R-:W-:-:S05]  /*02a0*/  @!P0 LEA R2, R8, UR4, 0x2 ;  /* 0x0000000408028c11 */ /* 0x000fca000f8e10ff */
[----:B------:R2:W-:Y:S01]  /*02b0*/  @!P0 STS [R2+-0x4], RZ ;  /* 0xfffffcff02008388 */ /* 0x0005e20000000800 */
[----:B------:R-:W-:Y:S05]  /*02c0*/  @!P1 BRA `(.L_x_2) ;  /* 0x0000000000409947 */ /* 0x000fea0003800000 */
[----:B------:R-:W3:Y:S01]  /*02d0*/  LDC R8, c[0x0][0x390] ;  /* 0x0000e400ff087b82 */ /* 0x000ee20000000800 */
[----:B------:R-:W-:-:S05]  /*02e0*/  UMOV UR5, 0x1 ;  /* 0x0000000100057882 */ /* 0x000fca0000000000 */
.L_x_3:
[----:B------:R-:W-:Y:S01]  /*02f0*/  BAR.SYNC.DEFER_BLOCKING 0x0 ;  /* 0x0000000000007b1d */ /* 0x000fe20000010000 */
[----:B------:R-:W-:Y:S01]  /*0300*/  ISETP.GE.AND P0, PT, R10, UR5, PT ;  /* 0x000000050a007c0c */ /* 0x000fe2000bf06270 */
[----:B------:R-:W-:Y:S01]  /*0310*/  USHF.L.U32 UR5, UR5, 0x1, URZ ;  /* 0x0000000105057899 */ /* 0x000fe200080006ff */
[----:B------:R-:W-:-:S11]  /*0320*/  SHF.R.S32.HI R3, RZ, 0x1, R3 ;  /* 0x00000001ff037819 */ /* 0x000fd60000011403 */
[----:B--2---:R-:W-:-:S05]  /*0330*/  @!P0 IMAD R2, R4, R3, RZ ;  /* 0x0000000304028224 */ /* 0x004fca00078e02ff */
[----:B------:R-:W-:-:S05]  /*0340*/  @!P0 LEA R2, R2, UR4, 0x2 ;  /* 0x0000000402028c11 */ /* 0x000fca000f8e10ff */
[----:B01----:R-:W-:Y:S01]  /*0350*/  @!P0 IMAD R7, R3, 0x4, R2 ;  /* 0x0000000403078824 */ /* 0x003fe200078e0202 */
[----:B------:R-:W-:Y:S04]  /*0360*/  @!P0 LDS R6, [R2+-0x4] ;  /* 0xfffffc0002068984 */ /* 0x000fe80000000800 */
[----:B------:R-:W0:Y:S02]  /*0370*/  @!P0 LDS R9, [R7+-0x4] ;  /* 0xfffffc0007098984 */ /* 0x000e240000000800 */
[----:B0-----:R-:W-:Y:S02]  /*0380*/  @!P0 IMAD.IADD R6, R6, 0x1, R9 ;  /* 0x0000000106068824 */ /* 0x001fe400078e0209 */
[----:B------:R4:W-:Y:S04]  /*0390*/  @!P0 STS [R2+-0x4], R9 ;  /* 0xfffffc0902008388 */ /* 0x0009e80000000800 */
[----:B------:R4:W-:Y:S01]  /*03a0*/  @!P0 STS [R7+-0x4], R6 ;  /* 0xfffffc0607008388 */ /* 0x0009e20000000800 */
[----:B---3--:R-:W-:-:S13]  /*03b0*/  ISETP.LE.AND P0, PT, R8, UR5, PT ;  /* 0x0000000508007c0c */ /* 0x008fda000bf03270 */
[----:B----4-:R-:W-:Y:S05]  /*03c0*/  @!P0 BRA `(.L_x_3) ;  /* 0xfffffffc00c88947 */ /* 0x010fea000383ffff */
.L_x_2:
[----:B------:R-:W-:Y:S01]  /*03d0*/  BAR.SYNC.DEFER_BLOCKING 0x0 ;  /* 0x0000000000007b1d */ /* 0x000fe20000010000 */
[-C--:B------:R-:W-:Y:S02]  /*03e0*/  ISETP.GE.AND P0, PT, R5, R8.reuse, PT ;  /* 0x000000080500720c */ /* 0x080fe40003f06270 */
[----:B------:R-:W-:-:S05]  /*03f0*/  ISETP.GE.AND P1, PT, R4, R8, PT ;  /* 0x000000080400720c */ /* 0x000fca0003f26270 */
[----:B--2---:R-:W2:Y:S06]  /*0400*/  LDC.64 R2, c[0x0][0x380] ;  /* 0x0000e000ff027b82 */ /* 0x004eac0000000a00 */
[----:B01----:R-:W0:Y:S01]  /*0410*/  @!P0 LDS R7, [R0] ;  /* 0x0000000000078984 */ /* 0x003e220000000800 */
[----:B--2---:R-:W-:-:S05]  /*0420*/  IMAD.WIDE.U32 R2, R5, 0x4, R2 ;  /* 0x0000000405027825 */ /* 0x004fca00078e0002 */
[----:B0-----:R0:W-:Y:S01]  /*0430*/  @!P0 STG.E desc[UR8][R2.64], R7 ;  /* 0x0000000702008986 */ /* 0x0011e2000c101908 */
[----:B------:R-:W-:Y:S05]  /*0440*/  @P1 EXIT ;  /* 0x000000000000194d */ /* 0x000fea0003800000 */
[----:B------:R-:W1:Y:S04]  /*0450*/  LDS R5, [R0+0x4] ;  /* 0x0000040000057984 */ /* 0x000e680000000800 */
[----:B-1----:R-:W-:Y:S01]  /*0460*/  STG.E desc[UR8][R2.64+0x4], R5 ;  /* 0x0000040502007986 */ /* 0x002fe2000c101908 */
[----:B------:R-:W-:Y:S05]  /*0470*/  EXIT ;  /* 0x000000000000794d */ /* 0x000fea0003800000 */
.L_x_4:
[----:B------:R-:W-:-:S00]  /*0480*/  BRA `(.L_x_4) ;  /* 0xfffffffc00fc7947 */ /* 0x000fc0000383ffff */
[----:B------:R-:W-:-:S00]  /*0490*/  NOP ;  /* 0x0000000000007918 */ /* 0x000fc00000000000 */
        /* <DEDUP_REMOVED lines=14> */
.L_x_18:


//--------------------- .text._Z15naiveScanKernelPiPKii --------------------------
	.section	.text._Z15naiveScanKernelPiPKii,"ax",@progbits
	.align	128
        .global         _Z15naiveScanKernelPiPKii
        .type           _Z15naiveScanKernelPiPKii,@function
        .size           _Z15naiveScanKernelPiPKii,(.L_x_19 - _Z15naiveScanKernelPiPKii)
        .other          _Z15naiveScanKernelPiPKii,@"STO_CUDA_ENTRY STV_DEFAULT"
_Z15naiveScanKernelPiPKii:
.text._Z15naiveScanKernelPiPKii:
[----:B------:R-:W-:Y:S01]  /*0000*/  LDC R1, c[0x0][0x37c] ;  /* 0x0000df00ff017b82 */ /* 0x000fe20000000800 */
[----:B------:R-:W0:Y:S07]  /*0010*/  S2R R2, SR_TID.X ;  /* 0x0000000000027919 */ /* 0x000e2e0000002100 */
[----:B------:R-:W0:Y:S01]  /*0020*/  S2UR UR4, SR_CTAID.X ;  /* 0x00000000000479c3 */ /* 0x000e220000002500 */
[----:B------:R-:W1:Y:S07]  /*0030*/  LDCU UR5, c[0x0][0x390] ;  /* 0x00007200ff0577ac */ /* 0x000e6e0008000800 */
[----:B------:R-:W0:Y:S02]  /*0040*/  LDC R3, c[0x0][0x360] ;  /* 0x0000d800ff037b82 */ /* 0x000e240000000800 */
[----:B0-----:R-:W-:-:S05]  /*0050*/  IMAD R2, R3, UR4, R2 ;  /* 0x0000000403027c24 */ /* 0x001fca000f8e0202 */
[----:B-1----:R-:W-:-:S13]  /*0060*/  ISETP.GE.AND P0, PT, R2, UR5, PT ;  /* 0x0000000502007c0c */ /* 0x002fda000bf06270 */
[----:B------:R-:W-:Y:S05]  /*0070*/  @P0 EXIT ;  /* 0x000000000000094d */ /* 0x000fea0003800000 */
[----:B------:R-:W-:Y:S01]  /*0080*/  ISETP.GE.AND P0, PT, R2, 0x1, PT ;  /* 0x000000010200780c */ /* 0x000fe20003f06270 */
[----:B------:R-:W0:Y:S01]  /*0090*/  LDCU.64 UR6, c[0x0][0x358] ;  /* 0x00006b00ff0677ac */ /* 0x000e220008000a00 */
[----:B------:R-:W-:Y:S01]  /*00a0*/  BSSY.RECONVERGENT B0, `(.L_x_5) ;  /* 0x0000062000007945 */ /* 0x000fe20003800200 */
[----:B------:R-:W-:-:S10]  /*00b0*/  IMAD.MOV.U32 R0, RZ, RZ, RZ ;  /* 0x000000ffff007224 */ /* 0x000fd400078e00ff */
[----:B------:R-:W-:Y:S05]  /*00c0*/  @!P0 BRA `(.L_x_6) ;  /* 0x00000004007c8947 */ /* 0x000fea0003800000 */
[C---:B------:R-:W-:Y:S01]  /*00d0*/  ISETP.GE.U32.AND P1, PT, R2.reuse, 0x10, PT ;  /* 0x000000100200780c */ /* 0x040fe20003f26070 */
[----:B------:R-:W-:Y:S01]  /*00e0*/  BSSY.RECONVERGENT B1, `(.L_x_7) ;  /* 0x000002c000017945 */ /* 0x000fe20003800200 */
[----:B------:R-:W-:Y:S01]  /*00f0*/  LOP3.LUT R23, R2, 0xf, RZ, 0xc0, !PT ;  /* 0x0000000f02177812 */ /* 0x000fe200078ec0ff */
[----:B------:R-:W-:Y:S02]  /*0100*/  IMAD.MOV.U32 R3, RZ, RZ, RZ ;  /* 0x000000ffff037224 */ /* 0x000fe400078e00ff */
[----:B------:R-:W-:Y:S01]  /*0110*/  IMAD.MOV.U32 R0, RZ, RZ, RZ ;  /* 0x000000ffff007224 */ /* 0x000fe200078e00ff */
[----:B------:R-:W-:-:S07]  /*0120*/  ISETP.NE.AND P0, PT, R23, RZ, PT ;  /* 0x000000ff1700720c */ /* 0x000fce0003f05270 */
[----:B------:R-:W-:Y:S06]  /*0130*/  @!P1 BRA `(.L_x_8) ;  /* 0x0000000000989947 */ /* 0x000fec0003800000 */
[----:B------:R-:W1:Y:S01]  /*0140*/  LDCU.64 UR4, c[0x0][0x388] ;  /* 0x00007100ff0477ac */ /* 0x000e620008000a00 */
[----:B------:R-:W-:Y:S01]  /*0150*/  LOP3.LUT R3, R2, 0x7ffffff0, RZ, 0xc0, !PT ;  /* 0x7ffffff002037812 */ /* 0x000fe200078ec0ff */
[----:B------:R-:W-:-:S04]  /*0160*/  IMAD.MOV.U32 R0, RZ, RZ, RZ ;  /* 0x000000ffff007224 */ /* 0x000fc800078e00ff */
[----:B------:R-:W-:Y:S01]  /*0170*/  IMAD.MOV R6, RZ, RZ, -R3 ;  /* 0x000000ffff067224 */ /* 0x000fe200078e0a03 */
[----:B-1----:R-:W-:-:S04]  /*0180*/  UIADD3 UR4, UP0, UPT, UR4, 0x20, URZ ;  /* 0x0000002004047890 */ /* 0x002fc8000ff1e0ff */
[----:B------:R-:W-:Y:S02]  /*0190*/  UIADD3.X UR5, UPT, UPT, URZ, UR5, URZ, UP0, !UPT ;  /* 0x00000005ff057290 */ /* 0x000fe400087fe4ff */
[----:B------:R-:W-:-:S04]  /*01a0*/  IMAD.U32 R12, RZ, RZ, UR4 ;  /* 0x00000004ff0c7e24 */ /* 0x000fc8000f8e00ff */
[----:B------:R-:W-:-:S07]  /*01b0*/  IMAD.U32 R5, RZ, RZ, UR5 ;  /* 0x00000005ff057e24 */ /* 0x000fce000f8e00ff */
.L_x_9:
[----:B------:R-:W-:-:S05]  /*01c0*/  IMAD.MOV.U32 R4, RZ, RZ, R12 ;  /* 0x000000ffff047224 */ /* 0x000fca00078e000c */
[----:B0-----:R-:W2:Y:S04]  /*01d0*/  LDG.E R11, desc[UR6][R4.64+-0x20] ;  /* 0xffffe006040b7981 */ /* 0x001ea8000c1e1900 */
[----:B------:R-:W2:Y:S04]  /*01e0*/  LDG.E R12, desc[UR6][R4.64+-0x1c] ;  /* 0xffffe406040c7981 */ /* 0x000ea8000c1e1900 */
[----:B------:R-:W3:Y:S04]  /*01f0*/  LDG.E R14, desc[UR6][R4.64+-0x18] ;  /* 0xffffe806040e7981 */ /* 0x000ee8000c1e1900 */
[----:B------:R-:W3:Y:S04]  /*0200*/  LDG.E R13, desc[UR6][R4.64+-0x14] ;  /* 0xffffec06040d7981 */ /* 0x000ee8000c1e1900 */
[----:B------:R-:W4:Y:S04]  /*0210*/  LDG.E R16, desc[UR6][R4.64+-0x10] ;  /* 0xfffff00604107981 */ /* 0x000f28000c1e1900 */
[----:B------:R-:W4:Y:S04]  /*0220*/  LDG.E R15, desc[UR6][R4.64+-0xc] ;  /* 0xfffff406040f7981 */ /* 0x000f28000c1e1900 */
[----:B------:R-:W5:Y:S04]  /*0230*/  LDG.E R18, desc[UR6][R4.64+-0x8] ;  /* 0xfffff80604127981 */ /* 0x000f68000c1e1900 */
        /* <DEDUP_REMOVED lines=8> */
[----:B------:R0:W5:Y:S01]  /*02c0*/  LDG.E R7, desc[UR6][R4.64+0x1c] ;  /* 0x00001c0604077981 */ /* 0x000162000c1e1900 */
[----:B------:R-:W-:-:S05]  /*02d0*/  VIADD R6, R6, 0x10 ;  /* 0x0000001006067836 */ /* 0x000fca0000000000 */
[----:B------:R-:W-:Y:S02]  /*02e0*/  ISETP.NE.AND P1, PT, R6, RZ, PT ;  /* 0x000000ff0600720c */ /* 0x000fe40003f25270 */
[----:B--2---:R-:W-:Y:S02]  /*02f0*/  IADD3 R11, PT, PT, R12, R11, R0 ;  /* 0x0000000b0c0b7210 */ /* 0x004fe40007ffe000 */
[----:B------:R-:W-:-:S05]  /*0300*/  IADD3 R12, P2, PT, R4, 0x40, RZ ;  /* 0x00000040040c7810 */ /* 0x000fca0007f5e0ff */
[----:B0-----:R-:W-:Y:S01]  /*0310*/  IMAD.X R5, RZ, RZ, R5, P2 ;  /* 0x000000ffff057224 */ /* 0x001fe200010e0605 */
[----:B---3--:R-:W-:-:S04]  /*0320*/  IADD3 R11, PT, PT, R13, R14, R11 ;  /* 0x0000000e0d0b7210 */ /* 0x008fc80007ffe00b */
[----:B----4-:R-:W-:-:S04]  /*0330*/  IADD3 R11, PT, PT, R15, R16, R11 ;  /* 0x000000100f0b7210 */ /* 0x010fc80007ffe00b */
[----:B-----5:R-:W-:-:S04]  /*0340*/  IADD3 R11, PT, PT, R17, R18, R11 ;  /* 0x00000012110b7210 */ /* 0x020fc80007ffe00b */
[----:B------:R-:W-:-:S04]  /*0350*/  IADD3 R11, PT, PT, R19, R20, R11 ;  /* 0x00000014130b7210 */ /* 0x000fc80007ffe00b */
[----:B------:R-:W-:-:S04]  /*0360*/  IADD3 R11, PT, PT, R21, R22, R11 ;  /* 0x00000016150b7210 */ /* 0x000fc80007ffe00b */
[----:B------:R-:W-:-:S04]  /*0370*/  IADD3 R9, PT, PT, R10, R9, R11 ;  /* 0x000000090a097210 */ /* 0x000fc80007ffe00b */
[----:B------:R-:W-:Y:S01]  /*0380*/  IADD3 R0, PT, PT, R7, R8, R9 ;  /* 0x0000000807007210 */ /* 0x000fe20007ffe009 */
[----:B------:R-:W-:Y:S06]  /*0390*/  @P1 BRA `(.L_x_9) ;  /* 0xfffffffc00881947 */ /* 0x000fec000383ffff */
.L_x_8:
[----:B0-----:R-:W-:Y:S05]  /*03a0*/  BSYNC.RECONVERGENT B1 ;  /* 0x0000000000017941 */ /* 0x001fea0003800200 */
.L_x_7:
[----:B------:R-:W-:Y:S05]  /*03b0*/  @!P0 BRA `(.L_x_6) ;  /* 0x0000000000c08947 */ /* 0x000fea0003800000 */
[----:B------:R-:W-:Y:S01]  /*03c0*/  ISETP.GE.U32.AND P0, PT, R23, 0x8, PT ;  /* 0x000000081700780c */ /* 0x000fe20003f06070 */
[----:B------:R-:W-:Y:S01]  /*03d0*/  BSSY.RECONVERGENT B1, `(.L_x_10) ;  /* 0x0000013000017945 */ /* 0x000fe20003800200 */
[----:B------:R-:W-:-:S04]  /*03e0*/  LOP3.LUT R14, R2, 0x7, RZ, 0xc0, !PT ;  /* 0x00000007020e7812 */ /* 0x000fc800078ec0ff */
[----:B------:R-:W-:-:S07]  /*03f0*/  ISETP.NE.AND P1, PT, R14, RZ, PT ;  /* 0x000000ff0e00720c */ /* 0x000fce0003f25270 */
[----:B------:R-:W-:Y:S06]  /*0400*/  @!P0 BRA `(.L_x_11) ;  /* 0x00000000003c8947 */ /* 0x000fec0003800000 */
[----:B------:R-:W0:Y:S02]  /*0410*/  LDC.64 R4, c[0x0][0x388] ;  /* 0x0000e200ff047b82 */ /* 0x000e240000000a00 */
[----:B0-----:R-:W-:-:S05]  /*0420*/  IMAD.WIDE.U32 R4, R3, 0x4, R4 ;  /* 0x0000000403047825 */ /* 0x001fca00078e0004 */
[----:B------:R-:W2:Y:S04]  /*0430*/  LDG.E R7, desc[UR6][R4.64] ;  /* 0x0000000604077981 */ /* 0x000ea8000c1e1900 */
[----:B------:R-:W2:Y:S04]  /*0440*/  LDG.E R6, desc[UR6][R4.64+0x4] ;  /* 0x0000040604067981 */ /* 0x000ea8000c1e1900 */
[----:B------:R-:W3:Y:S04]  /*0450*/  LDG.E R9, desc[UR6][R4.64+0x8] ;  /* 0x0000080604097981 */ /* 0x000ee8000c1e1900 */
[----:B------:R-:W3:Y:S04]  /*0460*/  LDG.E R8, desc[UR6][R4.64+0xc] ;  /* 0x00000c0604087981 */ /* 0x000ee8000c1e1900 */
[----:B------:R-:W4:Y:S04]  /*0470*/  LDG.E R11, desc[UR6][R4.64+0x10] ;  /* 0x00001006040b7981 */ /* 0x000f28000c1e1900 */
[----:B------:R-:W4:Y:S04]  /*0480*/  LDG.E R10, desc[UR6][R4.64+0x14] ;  /* 0x00001406040a7981 */ /* 0x000f28000c1e1900 */
[----:B------:R-:W5:Y:S04]  /*0490*/  LDG.E R13, desc[UR6][R4.64+0x18] ;  /* 0x00001806040d7981 */ /* 0x000f68000c1e1900 */
[----:B------:R-:W5:Y:S01]  /*04a0*/  LDG.E R12, desc[UR6][R4.64+0x1c] ;  /* 0x00001c06040c7981 */ /* 0x000f62000c1e1900 */
[----:B------:R-:W-:Y:S01]  /*04b0*/  VIADD R3, R3, 0x8 ;  /* 0x0000000803037836 */ /* 0x000fe20000000000 */
[----:B--2---:R-:W-:-:S04]  /*04c0*/  IADD3 R6, PT, PT, R6, R7, R0 ;  /* 0x0000000706067210 */ /* 0x004fc80007ffe000 */
[----:B---3--:R-:W-:-:S04]  /*04d0*/  IADD3 R6, PT, PT, R8, R9, R6 ;  /* 0x0000000908067210 */ /* 0x008fc80007ffe006 */
[----:B----4-:R-:W-:-:S04]  /*04e0*/  IADD3 R6, PT, PT, R10, R11, R6 ;  /* 0x0000000b0a067210 */ /* 0x010fc80007ffe006 */
[----:B-----5:R-:W-:-:S07]  /*04f0*/  IADD3 R0, PT, PT, R12, R13, R6 ;  /* 0x0000000d0c007210 */ /* 0x020fce0007ffe006 */
.L_x_11:
[----:B------:R-:W-:Y:S05]  /*0500*/  BSYNC.RECONVERGENT B1 ;  /* 0x0000000000017941 */ /* 0x000fea0003800200 */
.L_x_10:
        /* <DEDUP_REMOVED lines=11> */
[----:B------:R-:W3:Y:S01]  /*05c0*/  LDG.E R10, desc[UR6][R4.64+0xc] ;  /* 0x00000c06040a7981 */ /* 0x000ee2000c1e1900 */
[----:B------:R-:W-:Y:S01]  /*05d0*/  VIADD R3, R3, 0x4 ;  /* 0x0000000403037836 */ /* 0x000fe20000000000 */
[----:B--2---:R-:W-:-:S04]  /*05e0*/  IADD3 R0, PT, PT, R8, R7, R0 ;  /* 0x0000000708007210 */ /* 0x004fc80007ffe000 */
[----:B---3--:R-:W-:-:S07]  /*05f0*/  IADD3 R0, PT, PT, R10, R9, R0 ;  /* 0x000000090a007210 */ /* 0x008fce0007ffe000 */
.L_x_13:
[----:B------:R-:W-:Y:S05]  /*0600*/  BSYNC.RECONVERGENT B1 ;  /* 0x0000000000017941 */ /* 0x000fea0003800200 */
.L_x_12:
[----:B------:R-:W-:Y:S05]  /*0610*/  @!P1 BRA `(.L_x_6) ;  /* 0x0000000000289947 */ /* 0x000fea0003800000 */
[----:B------:R-:W0:Y:S01]  /*0620*/  LDC.64 R4, c[0x0][0x388] ;  /* 0x0000e200ff047b82 */ /* 0x000e220000000a00 */
[----:B------:R-:W-:Y:S02]  /*0630*/  IMAD.MOV R6, RZ, RZ, -R6 ;  /* 0x000000ffff067224 */ /* 0x000fe400078e0a06 */
[----:B0-----:R-:W-:-:S07]  /*0640*/  IMAD.WIDE.U32 R4, R3, 0x4, R4 ;  /* 0x0000000403047825 */ /* 0x001fce00078e0004 */
.L_x_14:
[----:B------:R0:W2:Y:S01]  /*0650*/  LDG.E R3, desc[UR6][R4.64] ;  /* 0x0000000604037981 */ /* 0x0000a2000c1e1900 */
[----:B------:R-:W-:-:S05]  /*0660*/  VIADD R6, R6, 0x1 ;  /* 0x0000000106067836 */ /* 0x000fca0000000000 */
[----:B------:R-:W-:Y:S02]  /*0670*/  ISETP.NE.AND P0, PT, R6, RZ, PT ;  /* 0x000000ff0600720c */ /* 0x000fe40003f05270 */
[----:B0-----:R-:W-:-:S05]  /*0680*/  IADD3 R4, P1, PT, R4, 0x4, RZ ;  /* 0x0000000404047810 */ /* 0x001fca0007f3e0ff */
[----:B------:R-:W-:Y:S02]  /*0690*/  IMAD.X R5, RZ, RZ, R5, P1 ;  /* 0x000000ffff057224 */ /* 0x000fe400008e0605 */
[----:B--2---:R-:W-:-:S04]  /*06a0*/  IMAD.IADD R0, R3, 0x1, R0 ;  /* 0x0000000103007824 */ /* 0x004fc800078e0200 */
[----:B------:R-:W-:Y:S05]  /*06b0*/  @P0 BRA `(.L_x_14) ;  /* 0xfffffffc00e40947 */ /* 0x000fea000383ffff */
.L_x_6:
[----:B0-----:R-:W-:Y:S05]  /*06c0*/  BSYNC.RECONVERGENT B0 ;  /* 0x0000000000007941 */ /* 0x001fea0003800200 */
.L_x_5:
[----:B------:R-:W0:Y:S02]  /*06d0*/  LDC.64 R4, c[0x0][0x380] ;  /* 0x0000e000ff047b82 */ /* 0x000e240000000a00 */
[----:B0-----:R-:W-:-:S05]  /*06e0*/  IMAD.WIDE R2, R2, 0x4, R4 ;  /* 0x0000000402027825 */ /* 0x001fca00078e0204 */
[----:B------:R-:W-:Y:S01]  /*06f0*/  STG.E desc[UR6][R2.64], R0 ;  /* 0x0000000002007986 */ /* 0x000fe2000c101906 */
[----:B------:R-:W-:Y:S05]  /*0700*/  EXIT ;  /* 0x000000000000794d */ /* 0x000fea0003800000 */
.L_x_15:
        /* <DEDUP_REMOVED lines=15> */
.L_x_19:


//--------------------- .text._Z13scatterKernelPiPKiS1_S1_i --------------------------
	.section	.text._Z13scatterKernelPiPKiS1_S1_i,"ax",@progbits
	.align	128
        .global         _Z13scatterKernelPiPKiS1_S1_i
        .type           _Z13scatterKernelPiPKiS1_S1_i,@function
        .size           _Z13scatterKernelPiPKiS1_S1_i,(.L_x_20 - _Z13scatterKernelPiPKiS1_S1_i)
        .other          _Z13scatterKernelPiPKiS1_S1_i,@"STO_CUDA_ENTRY STV_DEFAULT"
_Z13scatterKernelPiPKiS1_S1_i:
.text._Z13scatterKernelPiPKiS1_S1_i:
        /* <DEDUP_REMOVED lines=8> */
[----:B------:R-:W0:Y:S01]  /*0080*/  LDC.64 R2, c[0x0][0x390] ;  /* 0x0000e400ff027b82 */ /* 0x000e220000000a00 */
[----:B------:R-:W1:Y:S01]  /*0090*/  LDCU.64 UR4, c[0x0][0x358] ;  /* 0x00006b00ff0477ac */ /* 0x000e620008000a00 */
[----:B0-----:R-:W-:-:S06]  /*00a0*/  IMAD.WIDE R2, R7, 0x4, R2 ;  /* 0x0000000407027825 */ /* 0x001fcc00078e0202 */
[----:B-1----:R-:W2:Y:S02]  /*00b0*/  LDG.E R2, desc[UR4][R2.64] ;  /* 0x0000000402027981 */ /* 0x002ea4000c1e1900 */
[----:B--2---:R-:W-:-:S13]  /*00c0*/  ISETP.NE.AND P0, PT, R2, RZ, PT ;  /* 0x000000ff0200720c */ /* 0x004fda0003f05270 */
[----:B------:R-:W-:Y:S05]  /*00d0*/  @!P0 EXIT ;  /* 0x000000000000894d */ /* 0x000fea0003800000 */
[----:B------:R-:W0:Y:S08]  /*00e0*/  LDC.64 R4, c[0x0][0x398] ;  /* 0x0000e600ff047b82 */ /* 0x000e300000000a00 */
[----:B------:R-:W1:Y:S01]  /*00f0*/  LDC.64 R2, c[0x0][0x388] ;  /* 0x0000e200ff027b82 */ /* 0x000e620000000a00 */
[----:B0-----:R-:W-:-:S06]  /*0100*/  IMAD.WIDE R4, R7, 0x4, R4 ;  /* 0x0000000407047825 */ /* 0x001fcc00078e0204 */
[----:B------:R-:W2:Y:S01]  /*0110*/  LDG.E R5, desc[UR4][R4.64] ;  /* 0x0000000404057981 */ /* 0x000ea2000c1e1900 */
[----:B-1----:R-:W-:Y:S02]  /*0120*/  IMAD.WIDE R2, R7, 0x4, R2 ;  /* 0x0000000407027825 */ /* 0x002fe400078e0202 */
[----:B------:R-:W2:Y:S04]  /*0130*/  LDC.64 R6, c[0x0][0x380] ;  /* 0x0000e000ff067b82 */ /* 0x000ea80000000a00 */
[----:B------:R-:W3:Y:S01]  /*0140*/  LDG.E R3, desc[UR4][R2.64] ;  /* 0x0000000402037981 */ /* 0x000ee2000c1e1900 */
[----:B--2---:R-:W-:-:S05]  /*0150*/  IMAD.WIDE R6, R5, 0x4, R6 ;  /* 0x0000000405067825 */ /* 0x004fca00078e0206 */
[----:B---3--:R-:W-:Y:S01]  /*0160*/  STG.E desc[UR4][R6.64], R3 ;  /* 0x0000000306007986 */ /* 0x008fe2000c101904 */
[----:B------:R-:W-:Y:S05]  /*0170*/  EXIT ;  /* 0x000000000000794d */ /* 0x000fea0003800000 */
.L_x_16:
        /* <DEDUP_REMOVED lines=16> */
.L_x_20:


//--------------------- .text._Z18mapToBooleanKernelPiPKii --------------------------
	.section	.text._Z18mapToBooleanKernelPiPKii,"ax",@progbits
	.align	128
        .global         _Z18mapToBooleanKernelPiPKii
        .type           _Z18mapToBooleanKernelPiPKii,@function
        .size           _Z18mapToBooleanKernelPiPKii,(.L_x_21 - _Z18mapToBooleanKernelPiPKii)
        .other          _Z18mapToBooleanKernelPiPKii,@"STO_CUDA_ENTRY STV_DEFAULT"
_Z18mapToBooleanKernelPiPKii:
.text._Z18mapToBooleanKernelPiPKii:
        /* <DEDUP_REMOVED lines=9> */
[----:B------:R-:W1:Y:S07]  /*0090*/  LDCU.64 UR4, c[0x0][0x358] ;  /* 0x00006b00ff0477ac */ /* 0x000e6e0008000a00 */
[----:B------:R-:W2:Y:S01]  /*00a0*/  LDC.64 R4, c[0x0][0x380] ;  /* 0x0000e000ff047b82 */ /* 0x000ea20000000a00 */
[----:B0-----:R-:W-:-:S06]  /*00b0*/  IMAD.WIDE R2, R7, 0x4, R2 ;  /* 0x0000000407027825 */ /* 0x001fcc00078e0202 */
[----:B-1----:R-:W3:Y:S01]  /*00c0*/  LDG.E R2, desc[UR4][R2.64] ;  /* 0x0000000402027981 */ /* 0x002ee2000c1e1900 */
[----:B--2---:R-:W-:Y:S01]  /*00d0*/  IMAD.WIDE R4, R7, 0x4, R4 ;  /* 0x0000000407047825 */ /* 0x004fe200078e0204 */
[----:B---3--:R-:W-:-:S04]  /*00e0*/  ISETP.NE.AND P0, PT, R2, RZ, PT ;  /* 0x000000ff0200720c */ /* 0x008fc80003f05270 */
[----:B------:R-:W-:-:S05]  /*00f0*/  SEL R7, RZ, 0x1, !P0 ;  /* 0x00000001ff077807 */ /* 0x000fca0004000000 */
[----:B------:R-:W-:Y:S01]  /*0100*/  STG.E desc[UR4][R4.64], R7 ;  /* 0x0000000704007986 */ /* 0x000fe2000c101904 */
[----:B------:R-:W-:Y:S05]  /*0110*/  EXIT ;  /* 0x000000000000794d */ /* 0x000fea0003800000 */
.L_x_17:
        /* <DEDUP_REMOVED lines=14> */
.L_x_21:


//--------------------- .nv.shared._Z18blellochScanKernelPiPKii --------------------------
	.section	.nv.shared._Z18blellochScanKernelPiPKii,"aw",@nobits
	.sectionflags	@""
	.align	16
	.zero		1024


//--------------------- .nv.shared.reserved.0     --------------------------
	.section	.nv.shared.reserved.0,"aw",@nobits
	.weak		__nv_reservedSMEM_offset_0_alias
	.size		__nv_reservedSMEM_offset_0_alias, 0, 64
	.other		__nv_reservedSMEM_offset_0_alias,@"STO_CUDA_RESERVED_SHARED STV_DEFAULT"
__nv_reservedSMEM_offset_0_alias:
	.zero		0
	.zero		64


//--------------------- .nv.shared._Z15naiveScanKernelPiPKii --------------------------
	.section	.nv.shared._Z15naiveScanKernelPiPKii,"aw",@nobits
	.sectionflags	@""
	.align	16
	.zero		1024


//--------------------- .nv.shared._Z13scatterKernelPiPKiS1_S1_i --------------------------
	.section	.nv.shared._Z13scatterKernelPiPKiS1_S1_i,"aw",@nobits
	.sectionflags	@""
	.align	16
	.zero		1024


//--------------------- .nv.shared._Z18mapToBooleanKernelPiPKii --------------------------
	.section	.nv.shared._Z18mapToBooleanKernelPiPKii,"aw",@nobits
	.sectionflags	@""
	.align	16
	.zero		1024


//--------------------- .nv.constant0._Z18blellochScanKernelPiPKii --------------------------
	.section	.nv.constant0._Z18blellochScanKernelPiPKii,"a",@progbits
	.sectionflags	@""
	.align	4
.nv.constant0._Z18blellochScanKernelPiPKii:
	.zero		916


//--------------------- .nv.constant0._Z15naiveScanKernelPiPKii --------------------------
	.section	.nv.constant0._Z15naiveScanKernelPiPKii,"a",@progbits
	.sectionflags	@""
	.align	4
.nv.constant0._Z15naiveScanKernelPiPKii:
	.zero		916


//--------------------- .nv.constant0._Z13scatterKernelPiPKiS1_S1_i --------------------------
	.section	.nv.constant0._Z13scatterKernelPiPKiS1_S1_i,"a",@progbits
	.sectionflags	@""
	.align	4
.nv.constant0._Z13scatterKernelPiPKiS1_S1_i:
	.zero		932


//--------------------- .nv.constant0._Z18mapToBooleanKernelPiPKii --------------------------
	.section	.nv.constant0._Z18mapToBooleanKernelPiPKii,"a",@progbits
	.sectionflags	@""
	.align	4
.nv.constant0._Z18mapToBooleanKernelPiPKii:
	.zero		916


//--------------------- SYMBOLS --------------------------

	.type		.nv.reservedSmem.offset0,@object
	.size		.nv.reservedSmem.offset0,0x4
	.type		.nv.reservedSmem.cap,@object
	.size		.nv.reservedSmem.cap,0x4
